//
// Generated by NVIDIA NVVM Compiler
//
// Compiler Build ID: CL-36424714
// Cuda compilation tools, release 13.0, V13.0.88
// Based on NVVM 20.0.0
//

.version 9.0
.target sm_100
.address_size 64

	// .globl	_Z12gather_forcey

.visible .entry _Z12gather_forcey(
	.param .u64 _Z12gather_forcey_param_0
)
{


	ret;

}
	// .globl	_Z6kernelyy
.visible .entry _Z6kernelyy(
	.param .u64 _Z6kernelyy_param_0,
	.param .u64 _Z6kernelyy_param_1
)
{
	.reg .b32 	%f<6>;
	.reg .b64 	%rd<2>;

	ld.param.u64 	%rd1, [_Z6kernelyy_param_1];
	mov.f32 	%f1, 0f3F000000;
	tex.2d.v4.f32.f32 	{%f2, %f3, %f4, %f5}, [%rd1, {%f1, %f1}];
	ret;

}
	// .globl	_Z13mipmap_kernely
.visible .entry _Z13mipmap_kernely(
	.param .u64 _Z13mipmap_kernely_param_0
)
{
	.reg .b32 	%r<13>;
	.reg .b32 	%f<10>;
	.reg .b64 	%rd<2>;

	ld.param.u64 	%rd1, [_Z13mipmap_kernely_param_0];
	tex.level.1d.v4.s32.f32 	{%r1, %r2, %r3, %r4}, [%rd1, {%f1}], %f2;
	tex.level.2d.v4.s32.f32 	{%r5, %r6, %r7, %r8}, [%rd1, {%f3, %f4}], %f5;
	tex.level.3d.v4.s32.f32 	{%r9, %r10, %r11, %r12}, [%rd1, {%f6, %f7, %f8, %f8}], %f9;
	ret;

}


// ===== COMPILED SASS (sm_100) =====

	.target	sm_100

	.elftype	@"ET_EXEC"


//--------------------- .note.nv.tkinfo           --------------------------
	.section	.note.nv.tkinfo,"",@"SHT_NOTE"
	.sectionflags	@"SHF_NOTE_NV_TKINFO"
	.tkinfo
        /*0018*/ 	.word	0x00000002
        /*0030*/ 	.string	""
        /*0030*/ 	.string	"ptxas"
        /*0030*/ 	.string	"Cuda compilation tools, release 13.0, V13.0.88"
        /*0030*/ 	.string	"Build cuda_13.0.r13.0/compiler.36424714_0"
        /*0030*/ 	.string	"-arch sm_100 -m 64 "



//--------------------- .note.nv.cuinfo           --------------------------
	.section	.note.nv.cuinfo,"",@"SHT_NOTE"
	.sectionflags	@"SHF_NOTE_NV_CUINFO"
        /*0018*/ 	.short	0x0002
        /*001a*/ 	.short	0x0064
        /*001c*/ 	.short	0x0082
	.zero		2


//--------------------- .nv.info                  --------------------------
	.section	.nv.info,"",@"SHT_CUDA_INFO"
	.align	4


	//----- nvinfo : EIATTR_REGCOUNT
	.align		4
        /*0000*/ 	.byte	0x04, 0x2f
        /*0002*/ 	.short	(.L_1 - .L_0)
	.align		4
.L_0:
        /*0004*/ 	.word	index@(_Z12gather_forcey)
        /*0008*/ 	.word	0x00000004


	//----- nvinfo : EIATTR_FRAME_SIZE
	.align		4
.L_1:
        /*000c*/ 	.byte	0x04, 0x11
        /*000e*/ 	.short	(.L_3 - .L_2)
	.align		4
.L_2:
        /*0010*/ 	.word	index@(_Z12gather_forcey)
        /*0014*/ 	.word	0x00000000


	//----- nvinfo : EIATTR_REGCOUNT
	.align		4
.L_3:
        /*0018*/ 	.byte	0x04, 0x2f
        /*001a*/ 	.short	(.L_5 - .L_4)
	.align		4
.L_4:
        /*001c*/ 	.word	index@(_Z6kernelyy)
        /*0020*/ 	.word	0x00000004


	//----- nvinfo : EIATTR_FRAME_SIZE
	.align		4
.L_5:
        /*0024*/ 	.byte	0x04, 0x11
        /*0026*/ 	.short	(.L_7 - .L_6)
	.align		4
.L_6:
        /*0028*/ 	.word	index@(_Z6kernelyy)
        /*002c*/ 	.word	0x00000000


	//----- nvinfo : EIATTR_REGCOUNT
	.align		4
.L_7:
        /*0030*/ 	.byte	0x04, 0x2f
        /*0032*/ 	.short	(.L_9 - .L_8)
	.align		4
.L_8:
        /*0034*/ 	.word	index@(_Z13mipmap_kernely)
        /*0038*/ 	.word	0x00000004


	//----- nvinfo : EIATTR_FRAME_SIZE
	.align		4
.L_9:
        /*003c*/ 	.byte	0x04, 0x11
        /*003e*/ 	.short	(.L_11 - .L_10)
	.align		4
.L_10:
        /*0040*/ 	.word	index@(_Z13mipmap_kernely)
        /*0044*/ 	.word	0x00000000


	//----- nvinfo : EIATTR_MIN_STACK_SIZE
	.align		4
.L_11:
        /*0048*/ 	.byte	0x04, 0x12
        /*004a*/ 	.short	(.L_13 - .L_12)
	.align		4
.L_12:
        /*004c*/ 	.word	index@(_Z13mipmap_kernely)
        /*0050*/ 	.word	0x00000000


	//----- nvinfo : EIATTR_MIN_STACK_SIZE
	.align		4
.L_13:
        /*0054*/ 	.byte	0x04, 0x12
        /*0056*/ 	.short	(.L_15 - .L_14)
	.align		4
.L_14:
        /*0058*/ 	.word	index@(_Z6kernelyy)
        /*005c*/ 	.word	0x00000000


	//----- nvinfo : EIATTR_MIN_STACK_SIZE
	.align		4
.L_15:
        /*0060*/ 	.byte	0x04, 0x12
        /*0062*/ 	.short	(.L_17 - .L_16)
	.align		4
.L_16:
        /*0064*/ 	.word	index@(_Z12gather_forcey)
        /*0068*/ 	.word	0x00000000
.L_17:


//--------------------- .nv.compat                --------------------------
	.section	.nv.compat,"",@"SHT_CUDA_COMPAT_INFO"
	.align	4
        /*0000*/ 	.byte	0x02, 0x09, 0x00, 0x00, 0x02, 0x02, 0x01, 0x00, 0x02, 0x05, 0x05, 0x00, 0x03, 0x07, 0x01, 0x01
        /*0010*/ 	.byte	0x02, 0x03, 0x00, 0x00, 0x02, 0x06, 0x01, 0x00, 0x04, 0x0b, 0x08, 0x00, 0x09, 0x00, 0x00, 0x00
        /*0020*/ 	.byte	0x00, 0x00, 0x00, 0x00


//--------------------- .nv.info._Z13mipmap_kernely --------------------------
	.section	.nv.info._Z13mipmap_kernely,"",@"SHT_CUDA_INFO"
	.sectionflags	@""
	.align	4


	//----- nvinfo : EIATTR_CUDA_API_VERSION
	.align		4
        /*0000*/ 	.byte	0x04, 0x37
        /*0002*/ 	.short	(.L_19 - .L_18)
.L_18:
        /*0004*/ 	.word	0x00000082


	//----- nvinfo : EIATTR_KPARAM_INFO
	.align		4
.L_19:
        /*0008*/ 	.byte	0x04, 0x17
        /*000a*/ 	.short	(.L_21 - .L_20)
.L_20:
        /*000c*/ 	.word	0x00000000
        /*0010*/ 	.short	0x0000
        /*0012*/ 	.short	0x0000
        /*0014*/ 	.byte	0x00, 0xf0, 0x21, 0x00


	//----- nvinfo : EIATTR_SPARSE_MMA_MASK
	.align		4
.L_21:
        /*0018*/ 	.byte	0x03, 0x50
        /*001a*/ 	.short	0x0000


	//----- nvinfo : EIATTR_MAXREG_COUNT
	.align		4
        /*001c*/ 	.byte	0x03, 0x1b
        /*001e*/ 	.short	0x00ff


	//----- nvinfo : EIATTR_MERCURY_ISA_VERSION
	.align		4
        /*0020*/ 	.byte	0x03, 0x5f
        /*0022*/ 	.short	0x0101


	//----- nvinfo : EIATTR_VRC_CTA_INIT_COUNT
	.align		4
        /*0024*/ 	.byte	0x02, 0x4a
	.zero		1
	.zero		1


	//----- nvinfo : EIATTR_EXIT_INSTR_OFFSETS
	.align		4
        /*0028*/ 	.byte	0x04, 0x1c
        /*002a*/ 	.short	(.L_23 - .L_22)


	//   ....[0]....
.L_22:
        /*002c*/ 	.word	0x00000010


	//----- nvinfo : EIATTR_CBANK_PARAM_SIZE
	.align		4
.L_23:
        /*0030*/ 	.byte	0x03, 0x19
        /*0032*/ 	.short	0x0008


	//----- nvinfo : EIATTR_PARAM_CBANK
	.align		4
        /*0034*/ 	.byte	0x04, 0x0a
        /*0036*/ 	.short	(.L_25 - .L_24)
	.align		4
.L_24:
        /*0038*/ 	.word	index@(.nv.constant0._Z13mipmap_kernely)
        /*003c*/ 	.short	0x0380
        /*003e*/ 	.short	0x0008


	//----- nvinfo : EIATTR_SW_WAR
	.align		4
.L_25:
        /*0040*/ 	.byte	0x04, 0x36
        /*0042*/ 	.short	(.L_27 - .L_26)
.L_26:
        /*0044*/ 	.word	0x00000008
.L_27:


//--------------------- .nv.info._Z6kernelyy      --------------------------
	.section	.nv.info._Z6kernelyy,"",@"SHT_CUDA_INFO"
	.sectionflags	@""
	.align	4


	//----- nvinfo : EIATTR_CUDA_API_VERSION
	.align		4
        /*0000*/ 	.byte	0x04, 0x37
        /*0002*/ 	.short	(.L_29 - .L_28)
.L_28:
        /*0004*/ 	.word	0x00000082


	//----- nvinfo : EIATTR_KPARAM_INFO
	.align		4
.L_29:
        /*0008*/ 	.byte	0x04, 0x17
        /*000a*/ 	.short	(.L_31 - .L_30)
.L_30:
        /*000c*/ 	.word	0x00000000
        /*0010*/ 	.short	0x0001
        /*0012*/ 	.short	0x0008
        /*0014*/ 	.byte	0x00, 0xf0, 0x21, 0x00


	//----- nvinfo : EIATTR_KPARAM_INFO
	.align		4
.L_31:
        /*0018*/ 	.byte	0x04, 0x17
        /*001a*/ 	.short	(.L_33 - .L_32)
.L_32:
        /*001c*/ 	.word	0x00000000
        /*0020*/ 	.short	0x0000
        /*0022*/ 	.short	0x0000
        /*0024*/ 	.byte	0x00, 0xf0, 0x21, 0x00


	//----- nvinfo : EIATTR_SPARSE_MMA_MASK
	.align		4
.L_33:
        /*0028*/ 	.byte	0x03, 0x50
        /*002a*/ 	.short	0x0000


	//----- nvinfo : EIATTR_MAXREG_COUNT
	.align		4
        /*002c*/ 	.byte	0x03, 0x1b
        /*002e*/ 	.short	0x00ff


	//----- nvinfo : EIATTR_MERCURY_ISA_VERSION
	.align		4
        /*0030*/ 	.byte	0x03, 0x5f
        /*0032*/ 	.short	0x0101


	//----- nvinfo : EIATTR_VRC_CTA_INIT_COUNT
	.align		4
        /*0034*/ 	.byte	0x02, 0x4a
	.zero		1
	.zero		1


	//----- nvinfo : EIATTR_EXIT_INSTR_OFFSETS
	.align		4
        /*0038*/ 	.byte	0x04, 0x1c
        /*003a*/ 	.short	(.L_35 - .L_34)


	//   ....[0]....
.L_34:
        /*003c*/ 	.word	0x00000010


	//----- nvinfo : EIATTR_CBANK_PARAM_SIZE
	.align		4
.L_35:
        /*0040*/ 	.byte	0x03, 0x19
        /*0042*/ 	.short	0x0010


	//----- nvinfo : EIATTR_PARAM_CBANK
	.align		4
        /*0044*/ 	.byte	0x04, 0x0a
        /*0046*/ 	.short	(.L_37 - .L_36)
	.align		4
.L_36:
        /*0048*/ 	.word	index@(.nv.constant0._Z6kernelyy)
        /*004c*/ 	.short	0x0380
        /*004e*/ 	.short	0x0010


	//----- nvinfo : EIATTR_SW_WAR
	.align		4
.L_37:
        /*0050*/ 	.byte	0x04, 0x36
        /*0052*/ 	.short	(.L_39 - .L_38)
.L_38:
        /*0054*/ 	.word	0x00000008
.L_39:


//--------------------- .nv.info._Z12gather_forcey --------------------------
	.section	.nv.info._Z12gather_forcey,"",@"SHT_CUDA_INFO"
	.sectionflags	@""
	.align	4


	//----- nvinfo : EIATTR_CUDA_API_VERSION
	.align		4
        /*0000*/ 	.byte	0x04, 0x37
        /*0002*/ 	.short	(.L_41 - .L_40)
.L_40:
        /*0004*/ 	.word	0x00000082


	//----- nvinfo : EIATTR_KPARAM_INFO
	.align		4
.L_41:
        /*0008*/ 	.byte	0x04, 0x17
        /*000a*/ 	.short	(.L_43 - .L_42)
.L_42:
        /*000c*/ 	.word	0x00000000
        /*0010*/ 	.short	0x0000
        /*0012*/ 	.short	0x0000
        /*0014*/ 	.byte	0x00, 0xf0, 0x21, 0x00


	//----- nvinfo : EIATTR_SPARSE_MMA_MASK
	.align		4
.L_43:
        /*0018*/ 	.byte	0x03, 0x50
        /*001a*/ 	.short	0x0000


	//----- nvinfo : EIATTR_MAXREG_COUNT
	.align		4
        /*001c*/ 	.byte	0x03, 0x1b
        /*001e*/ 	.short	0x00ff


	//----- nvinfo : EIATTR_MERCURY_ISA_VERSION
	.align		4
        /*0020*/ 	.byte	0x03, 0x5f
        /*0022*/ 	.short	0x0101


	//----- nvinfo : EIATTR_VRC_CTA_INIT_COUNT
	.align		4
        /*0024*/ 	.byte	0x02, 0x4a
	.zero		1
	.zero		1


	//----- nvinfo : EIATTR_EXIT_INSTR_OFFSETS
	.align		4
        /*0028*/ 	.byte	0x04, 0x1c
        /*002a*/ 	.short	(.L_45 - .L_44)


	//   ....[0]....
.L_44:
        /*002c*/ 	.word	0x00000010


	//----- nvinfo : EIATTR_CBANK_PARAM_SIZE
	.align		4
.L_45:
        /*0030*/ 	.byte	0x03, 0x19
        /*0032*/ 	.short	0x0008


	//----- nvinfo : EIATTR_PARAM_CBANK
	.align		4
        /*0034*/ 	.byte	0x04, 0x0a
        /*0036*/ 	.short	(.L_47 - .L_46)
	.align		4
.L_46:
        /*0038*/ 	.word	index@(.nv.constant0._Z12gather_forcey)
        /*003c*/ 	.short	0x0380
        /*003e*/ 	.short	0x0008


	//----- nvinfo : EIATTR_SW_WAR
	.align		4
.L_47:
        /*0040*/ 	.byte	0x04, 0x36
        /*0042*/ 	.short	(.L_49 - .L_48)
.L_48:
        /*0044*/ 	.word	0x00000008
.L_49:


//--------------------- .nv.callgraph             --------------------------
	.section	.nv.callgraph,"",@"SHT_CUDA_CALLGRAPH"
	.align	4
	.sectionentsize	8
	.align		4
        /*0000*/ 	.word	0x00000000
	.align		4
        /*0004*/ 	.word	0xffffffff
	.align		4
        /*0008*/ 	.word	0x00000000
	.align		4
        /*000c*/ 	.word	0xfffffffe
	.align		4
        /*0010*/ 	.word	0x00000000
	.align		4
        /*0014*/ 	.word	0xfffffffd
	.align		4
        /*0018*/ 	.word	0x00000000
	.align		4
        /*001c*/ 	.word	0xfffffffc


//--------------------- .text._Z13mipmap_kernely  --------------------------
	.section	.text._Z13mipmap_kernely,"ax",@progbits
	.align	128
        .global         _Z13mipmap_kernely
        .type           _Z13mipmap_kernely,@function
        .size           _Z13mipmap_kernely,(.L_x_3 - _Z13mipmap_kernely)
        .other          _Z13mipmap_kernely,@"STO_CUDA_ENTRY STV_DEFAULT"
_Z13mipmap_kernely:
.text._Z13mipmap_kernely:
[----:B------:R-:W-:Y:S01]  /*0000*/  LDC R1, c[0x0][0x37c] ;  /* 0x0000df00ff017b82 */ /* 0x000fe20000000800 */
[----:B------:R-:W-:Y:S05]  /*0010*/  EXIT ;  /* 0x000000000000794d */ /* 0x000fea0003800000 */
.L_x_0:
[----:B------:R-:W-:-:S00]  /*0020*/  BRA `(.L_x_0) ;  /* 0xfffffffc00fc7947 */ /* 0x000fc0000383ffff */
[----:B------:R-:W-:-:S00]  /*0030*/  NOP ;  /* 0x0000000000007918 */ /* 0x000fc00000000000 */
        /* <DEDUP_REMOVED lines=12> */
.L_x_3:


//--------------------- .text._Z6kernelyy         --------------------------
	.section	.text._Z6kernelyy,"ax",@progbits
	.align	128
        .global         _Z6kernelyy
        .type           _Z6kernelyy,@function
        .size           _Z6kernelyy,(.L_x_4 - _Z6kernelyy)
        .other          _Z6kernelyy,@"STO_CUDA_ENTRY STV_DEFAULT"
_Z6kernelyy:
.text._Z6kernelyy:
[----:B------:R-:W-:Y:S01]  /*0000*/  LDC R1, c[0x0][0x37c] ;  /* 0x0000df00ff017b82 */ /* 0x000fe20000000800 */
[----:B------:R-:W-:Y:S05]  /*0010*/  EXIT ;  /* 0x000000000000794d */ /* 0x000fea0003800000 */
.L_x_1:
        /* <DEDUP_REMOVED lines=14> */
.L_x_4:


//--------------------- .text._Z12gather_forcey   --------------------------
	.section	.text._Z12gather_forcey,"ax",@progbits
	.align	128
        .global         _Z12gather_forcey
        .type           _Z12gather_forcey,@function
        .size           _Z12gather_forcey,(.L_x_5 - _Z12gather_forcey)
        .other          _Z12gather_forcey,@"STO_CUDA_ENTRY STV_DEFAULT"
_Z12gather_forcey:
.text._Z12gather_forcey:
[----:B------:R-:W-:Y:S01]  /*0000*/  LDC R1, c[0x0][0x37c] ;  /* 0x0000df00ff017b82 */ /* 0x000fe20000000800 */
[----:B------:R-:W-:Y:S05]  /*0010*/  EXIT ;  /* 0x000000000000794d */ /* 0x000fea0003800000 */
.L_x_2:
        /* <DEDUP_REMOVED lines=14> */
.L_x_5:


//--------------------- .nv.shared.reserved.0     --------------------------
	.section	.nv.shared.reserved.0,"aw",@nobits
	.weak		__nv_reservedSMEM_offset_0_alias
	.size		__nv_reservedSMEM_offset_0_alias, 0, 64
	.other		__nv_reservedSMEM_offset_0_alias,@"STO_CUDA_RESERVED_SHARED STV_DEFAULT"
__nv_reservedSMEM_offset_0_alias:
	.zero		0
	.zero		64


//--------------------- .nv.constant0._Z13mipmap_kernely --------------------------
	.section	.nv.constant0._Z13mipmap_kernely,"a",@progbits
	.sectionflags	@""
	.align	4
.nv.constant0._Z13mipmap_kernely:
	.zero		904


//--------------------- .nv.constant0._Z6kernelyy --------------------------
	.section	.nv.constant0._Z6kernelyy,"a",@progbits
	.sectionflags	@""
	.align	4
.nv.constant0._Z6kernelyy:
	.zero		912


//--------------------- .nv.constant0._Z12gather_forcey --------------------------
	.section	.nv.constant0._Z12gather_forcey,"a",@progbits
	.sectionflags	@""
	.align	4
.nv.constant0._Z12gather_forcey:
	.zero		904


//--------------------- SYMBOLS --------------------------

	.type		.nv.reservedSmem.offset0,@object
	.size		.nv.reservedSmem.offset0,0x4
